//
// Generated by NVIDIA NVVM Compiler
//
// Compiler Build ID: CL-36424714
// Cuda compilation tools, release 13.0, V13.0.88
// Based on NVVM 20.0.0
//

.version 9.0
.target sm_100
.address_size 64

	// .globl	my_kernel_kernel0
// _ZZ17my_kernel_kernel0E18PaddedInput_shared has been demoted
// _ZZ17my_kernel_kernel0E18placeholder_shared has been demoted

.visible .entry my_kernel_kernel0(
	.param .u64 .ptr .align 1 my_kernel_kernel0_param_0,
	.param .u64 .ptr .align 1 my_kernel_kernel0_param_1,
	.param .u64 .ptr .align 1 my_kernel_kernel0_param_2,
	.param .u64 .ptr .align 1 my_kernel_kernel0_param_3
)
{
	.reg .pred 	%p<6>;
	.reg .b32 	%r<54>;
	.reg .b32 	%f<130>;
	.reg .b64 	%rd<29>;
	// demoted variable
	.shared .align 4 .b8 _ZZ17my_kernel_kernel0E18PaddedInput_shared[256];
	// demoted variable
	.shared .align 4 .b8 _ZZ17my_kernel_kernel0E18placeholder_shared[512];
	ld.param.u64 	%rd10, [my_kernel_kernel0_param_0];
	ld.param.u64 	%rd11, [my_kernel_kernel0_param_1];
	cvta.to.global.u64 	%rd12, %rd11;
	cvta.to.global.u64 	%rd1, %rd10;
	mov.u32 	%r1, %tid.x;
	mov.u32 	%r2, %ctaid.x;
	shr.u32 	%r13, %r2, 3;
	shr.u32 	%r14, %r1, 2;
	mul.lo.s32 	%r15, %r14, 6144;
	mad.lo.s32 	%r16, %r13, 98304, %r15;
	and.b32  	%r3, %r2, 7;
	mad.lo.s32 	%r17, %r3, 768, %r16;
	and.b32  	%r18, %r1, 3;
	mad.lo.s32 	%r52, %r18, 192, %r17;
	shr.u32 	%r19, %r1, 3;
	and.b32  	%r20, %r19, 120;
	shr.u32 	%r21, %r1, 4;
	and.b32  	%r22, %r21, 3;
	or.b32  	%r23, %r20, %r22;
	shl.b32 	%r24, %r23, 2;
	mov.u32 	%r25, _ZZ17my_kernel_kernel0E18PaddedInput_shared;
	add.s32 	%r5, %r25, %r24;
	shl.b32 	%r26, %r1, 3;
	and.b32  	%r6, %r26, 120;
	shl.b32 	%r27, %r1, 5;
	and.b32  	%r28, %r27, 480;
	mov.u32 	%r29, _ZZ17my_kernel_kernel0E18placeholder_shared;
	add.s32 	%r7, %r29, %r28;
	mul.wide.u32 	%rd13, %r52, 4;
	add.s64 	%rd14, %rd13, %rd1;
	add.s64 	%rd28, %rd14, 4;
	mul.wide.u32 	%rd15, %r1, 4;
	add.s64 	%rd16, %rd15, %rd12;
	add.s64 	%rd27, %rd16, 512;
	mov.b32 	%r53, 0;
	mov.f32 	%f114, 0f00000000;
	mov.f32 	%f115, %f114;
	mov.f32 	%f116, %f114;
	mov.f32 	%f117, %f114;
	mov.f32 	%f118, %f114;
	mov.f32 	%f119, %f114;
	mov.f32 	%f120, %f114;
	mov.f32 	%f121, %f114;
	mov.f32 	%f122, %f114;
	mov.f32 	%f123, %f114;
	mov.f32 	%f124, %f114;
	mov.f32 	%f125, %f114;
	mov.f32 	%f126, %f114;
	mov.f32 	%f127, %f114;
	mov.f32 	%f128, %f114;
	mov.f32 	%f129, %f114;
$L__BB0_1:
	setp.gt.u32 	%p1, %r1, 63;
	bar.sync 	0;
	@%p1 bra 	$L__BB0_3;
	mul.wide.u32 	%rd17, %r52, 4;
	add.s64 	%rd18, %rd1, %rd17;
	ld.global.nc.f32 	%f50, [%rd18];
	shl.b32 	%r30, %r1, 2;
	mov.u32 	%r31, _ZZ17my_kernel_kernel0E18PaddedInput_shared;
	add.s32 	%r32, %r31, %r30;
	st.shared.f32 	[%r32], %f50;
	bra.uni 	$L__BB0_4;
$L__BB0_3:
	setp.gt.u32 	%p2, %r1, 127;
	@%p2 bra 	$L__BB0_5;
$L__BB0_4:
	ld.global.nc.f32 	%f51, [%rd27+-512];
	shl.b32 	%r33, %r1, 2;
	mov.u32 	%r34, _ZZ17my_kernel_kernel0E18placeholder_shared;
	add.s32 	%r35, %r34, %r33;
	st.shared.f32 	[%r35], %f51;
$L__BB0_5:
	setp.lt.u32 	%p3, %r1, 64;
	bar.sync 	0;
	ld.shared.f32 	%f52, [%r5];
	ld.shared.f32 	%f53, [%r7];
	fma.rn.f32 	%f17, %f52, %f53, %f129;
	ld.shared.f32 	%f54, [%r7+4];
	fma.rn.f32 	%f18, %f52, %f54, %f128;
	ld.shared.f32 	%f55, [%r7+8];
	fma.rn.f32 	%f19, %f52, %f55, %f127;
	ld.shared.f32 	%f56, [%r7+12];
	fma.rn.f32 	%f20, %f52, %f56, %f126;
	ld.shared.f32 	%f57, [%r7+16];
	fma.rn.f32 	%f21, %f52, %f57, %f125;
	ld.shared.f32 	%f58, [%r7+20];
	fma.rn.f32 	%f22, %f52, %f58, %f124;
	ld.shared.f32 	%f59, [%r7+24];
	fma.rn.f32 	%f23, %f52, %f59, %f123;
	ld.shared.f32 	%f60, [%r7+28];
	fma.rn.f32 	%f24, %f52, %f60, %f122;
	ld.shared.f32 	%f61, [%r5+16];
	fma.rn.f32 	%f25, %f61, %f53, %f121;
	fma.rn.f32 	%f26, %f61, %f54, %f120;
	fma.rn.f32 	%f27, %f61, %f55, %f119;
	fma.rn.f32 	%f28, %f61, %f56, %f118;
	fma.rn.f32 	%f29, %f61, %f57, %f117;
	fma.rn.f32 	%f30, %f61, %f58, %f116;
	fma.rn.f32 	%f31, %f61, %f59, %f115;
	fma.rn.f32 	%f32, %f61, %f60, %f114;
	bar.sync 	0;
	@%p3 bra 	$L__BB0_7;
	setp.lt.u32 	%p4, %r1, 128;
	@%p4 bra 	$L__BB0_8;
	bra.uni 	$L__BB0_9;
$L__BB0_7:
	ld.global.nc.f32 	%f62, [%rd28];
	shl.b32 	%r36, %r1, 2;
	mov.u32 	%r37, _ZZ17my_kernel_kernel0E18PaddedInput_shared;
	add.s32 	%r38, %r37, %r36;
	st.shared.f32 	[%r38], %f62;
$L__BB0_8:
	ld.global.nc.f32 	%f63, [%rd27];
	shl.b32 	%r39, %r1, 2;
	mov.u32 	%r40, _ZZ17my_kernel_kernel0E18placeholder_shared;
	add.s32 	%r41, %r40, %r39;
	st.shared.f32 	[%r41], %f63;
$L__BB0_9:
	bar.sync 	0;
	ld.shared.f32 	%f64, [%r5];
	ld.shared.f32 	%f65, [%r7];
	fma.rn.f32 	%f129, %f64, %f65, %f17;
	ld.shared.f32 	%f66, [%r7+4];
	fma.rn.f32 	%f128, %f64, %f66, %f18;
	ld.shared.f32 	%f67, [%r7+8];
	fma.rn.f32 	%f127, %f64, %f67, %f19;
	ld.shared.f32 	%f68, [%r7+12];
	fma.rn.f32 	%f126, %f64, %f68, %f20;
	ld.shared.f32 	%f69, [%r7+16];
	fma.rn.f32 	%f125, %f64, %f69, %f21;
	ld.shared.f32 	%f70, [%r7+20];
	fma.rn.f32 	%f124, %f64, %f70, %f22;
	ld.shared.f32 	%f71, [%r7+24];
	fma.rn.f32 	%f123, %f64, %f71, %f23;
	ld.shared.f32 	%f72, [%r7+28];
	fma.rn.f32 	%f122, %f64, %f72, %f24;
	ld.shared.f32 	%f73, [%r5+16];
	fma.rn.f32 	%f121, %f73, %f65, %f25;
	fma.rn.f32 	%f120, %f73, %f66, %f26;
	fma.rn.f32 	%f119, %f73, %f67, %f27;
	fma.rn.f32 	%f118, %f73, %f68, %f28;
	fma.rn.f32 	%f117, %f73, %f69, %f29;
	fma.rn.f32 	%f116, %f73, %f70, %f30;
	fma.rn.f32 	%f115, %f73, %f71, %f31;
	fma.rn.f32 	%f114, %f73, %f72, %f32;
	add.s32 	%r53, %r53, 2;
	add.s64 	%rd28, %rd28, 8;
	add.s64 	%rd27, %rd27, 1024;
	add.s32 	%r52, %r52, 2;
	setp.ne.s32 	%p5, %r53, 192;
	@%p5 bra 	$L__BB0_1;
	ld.param.u64 	%rd26, [my_kernel_kernel0_param_3];
	ld.param.u64 	%rd25, [my_kernel_kernel0_param_2];
	cvta.to.global.u64 	%rd19, %rd26;
	cvta.to.global.u64 	%rd20, %rd25;
	shl.b32 	%r42, %r2, 13;
	and.b32  	%r43, %r42, 2147418112;
	shl.b32 	%r44, %r1, 7;
	and.b32  	%r45, %r44, 122880;
	add.s32 	%r46, %r43, %r45;
	shl.b32 	%r47, %r3, 9;
	shl.b32 	%r48, %r1, 3;
	and.b32  	%r49, %r48, 504;
	or.b32  	%r50, %r46, %r47;
	or.b32  	%r51, %r50, %r49;
	mul.wide.u32 	%rd21, %r6, 4;
	add.s64 	%rd22, %rd19, %rd21;
	ld.global.nc.f32 	%f74, [%rd22];
	add.f32 	%f75, %f129, %f74;
	max.f32 	%f76, %f75, 0f00000000;
	mul.wide.u32 	%rd23, %r51, 4;
	add.s64 	%rd24, %rd20, %rd23;
	st.global.f32 	[%rd24], %f76;
	ld.global.nc.f32 	%f77, [%rd22+4];
	add.f32 	%f78, %f128, %f77;
	max.f32 	%f79, %f78, 0f00000000;
	st.global.f32 	[%rd24+4], %f79;
	ld.global.nc.f32 	%f80, [%rd22+8];
	add.f32 	%f81, %f127, %f80;
	max.f32 	%f82, %f81, 0f00000000;
	st.global.f32 	[%rd24+8], %f82;
	ld.global.nc.f32 	%f83, [%rd22+12];
	add.f32 	%f84, %f126, %f83;
	max.f32 	%f85, %f84, 0f00000000;
	st.global.f32 	[%rd24+12], %f85;
	ld.global.nc.f32 	%f86, [%rd22+16];
	add.f32 	%f87, %f125, %f86;
	max.f32 	%f88, %f87, 0f00000000;
	st.global.f32 	[%rd24+16], %f88;
	ld.global.nc.f32 	%f89, [%rd22+20];
	add.f32 	%f90, %f124, %f89;
	max.f32 	%f91, %f90, 0f00000000;
	st.global.f32 	[%rd24+20], %f91;
	ld.global.nc.f32 	%f92, [%rd22+24];
	add.f32 	%f93, %f123, %f92;
	max.f32 	%f94, %f93, 0f00000000;
	st.global.f32 	[%rd24+24], %f94;
	ld.global.nc.f32 	%f95, [%rd22+28];
	add.f32 	%f96, %f122, %f95;
	max.f32 	%f97, %f96, 0f00000000;
	st.global.f32 	[%rd24+28], %f97;
	add.f32 	%f98, %f121, %f74;
	max.f32 	%f99, %f98, 0f00000000;
	st.global.f32 	[%rd24+16384], %f99;
	add.f32 	%f100, %f120, %f77;
	max.f32 	%f101, %f100, 0f00000000;
	st.global.f32 	[%rd24+16388], %f101;
	add.f32 	%f102, %f119, %f80;
	max.f32 	%f103, %f102, 0f00000000;
	st.global.f32 	[%rd24+16392], %f103;
	add.f32 	%f104, %f118, %f83;
	max.f32 	%f105, %f104, 0f00000000;
	st.global.f32 	[%rd24+16396], %f105;
	add.f32 	%f106, %f117, %f86;
	max.f32 	%f107, %f106, 0f00000000;
	st.global.f32 	[%rd24+16400], %f107;
	add.f32 	%f108, %f116, %f89;
	max.f32 	%f109, %f108, 0f00000000;
	st.global.f32 	[%rd24+16404], %f109;
	add.f32 	%f110, %f115, %f92;
	max.f32 	%f111, %f110, 0f00000000;
	st.global.f32 	[%rd24+16408], %f111;
	add.f32 	%f112, %f114, %f95;
	max.f32 	%f113, %f112, 0f00000000;
	st.global.f32 	[%rd24+16412], %f113;
	ret;

}


// ===== COMPILED SASS (sm_100) =====

	.target	sm_100

	.elftype	@"ET_EXEC"


//--------------------- .note.nv.tkinfo           --------------------------
	.section	.note.nv.tkinfo,"",@"SHT_NOTE"
	.sectionflags	@"SHF_NOTE_NV_TKINFO"
	.tkinfo
        /*0018*/ 	.word	0x00000002
        /*0030*/ 	.string	""
        /*0030*/ 	.string	"ptxas"
        /*0030*/ 	.string	"Cuda compilation tools, release 13.0, V13.0.88"
        /*0030*/ 	.string	"Build cuda_13.0.r13.0/compiler.36424714_0"
        /*0030*/ 	.string	"-arch sm_100 -m 64 "



//--------------------- .note.nv.cuinfo           --------------------------
	.section	.note.nv.cuinfo,"",@"SHT_NOTE"
	.sectionflags	@"SHF_NOTE_NV_CUINFO"
        /*0018*/ 	.short	0x0002
        /*001a*/ 	.short	0x0064
        /*001c*/ 	.short	0x0082
	.zero		2


//--------------------- .nv.info                  --------------------------
	.section	.nv.info,"",@"SHT_CUDA_INFO"
	.align	4


	//----- nvinfo : EIATTR_REGCOUNT
	.align		4
        /*0000*/ 	.byte	0x04, 0x2f
        /*0002*/ 	.short	(.L_1 - .L_0)
	.align		4
.L_0:
        /*0004*/ 	.word	index@(my_kernel_kernel0)
        /*0008*/ 	.word	0x00000026


	//----- nvinfo : EIATTR_FRAME_SIZE
	.align		4
.L_1:
        /*000c*/ 	.byte	0x04, 0x11
        /*000e*/ 	.short	(.L_3 - .L_2)
	.align		4
.L_2:
        /*0010*/ 	.word	index@(my_kernel_kernel0)
        /*0014*/ 	.word	0x00000000


	//----- nvinfo : EIATTR_MIN_STACK_SIZE
	.align		4
.L_3:
        /*0018*/ 	.byte	0x04, 0x12
        /*001a*/ 	.short	(.L_5 - .L_4)
	.align		4
.L_4:
        /*001c*/ 	.word	index@(my_kernel_kernel0)
        /*0020*/ 	.word	0x00000000
.L_5:


//--------------------- .nv.compat                --------------------------
	.section	.nv.compat,"",@"SHT_CUDA_COMPAT_INFO"
	.align	4
        /*0000*/ 	.byte	0x02, 0x09, 0x00, 0x00, 0x02, 0x02, 0x01, 0x00, 0x02, 0x05, 0x05, 0x00, 0x03, 0x07, 0x01, 0x01
        /*0010*/ 	.byte	0x02, 0x03, 0x00, 0x00, 0x02, 0x06, 0x01, 0x00, 0x04, 0x0b, 0x08, 0x00, 0x09, 0x00, 0x00, 0x00
        /*0020*/ 	.byte	0x00, 0x00, 0x00, 0x00


//--------------------- .nv.info.my_kernel_kernel0 --------------------------
	.section	.nv.info.my_kernel_kernel0,"",@"SHT_CUDA_INFO"
	.sectionflags	@""
	.align	4


	//----- nvinfo : EIATTR_CUDA_API_VERSION
	.align		4
        /*0000*/ 	.byte	0x04, 0x37
        /*0002*/ 	.short	(.L_7 - .L_6)
.L_6:
        /*0004*/ 	.word	0x00000082


	//----- nvinfo : EIATTR_KPARAM_INFO
	.align		4
.L_7:
        /*0008*/ 	.byte	0x04, 0x17
        /*000a*/ 	.short	(.L_9 - .L_8)
.L_8:
        /*000c*/ 	.word	0x00000000
        /*0010*/ 	.short	0x0003
        /*0012*/ 	.short	0x0018
        /*0014*/ 	.byte	0x00, 0xf5, 0x21, 0x00


	//----- nvinfo : EIATTR_KPARAM_INFO
	.align		4
.L_9:
        /*0018*/ 	.byte	0x04, 0x17
        /*001a*/ 	.short	(.L_11 - .L_10)
.L_10:
        /*001c*/ 	.word	0x00000000
        /*0020*/ 	.short	0x0002
        /*0022*/ 	.short	0x0010
        /*0024*/ 	.byte	0x00, 0xf5, 0x21, 0x00


	//----- nvinfo : EIATTR_KPARAM_INFO
	.align		4
.L_11:
        /*0028*/ 	.byte	0x04, 0x17
        /*002a*/ 	.short	(.L_13 - .L_12)
.L_12:
        /*002c*/ 	.word	0x00000000
        /*0030*/ 	.short	0x0001
        /*0032*/ 	.short	0x0008
        /*0034*/ 	.byte	0x00, 0xf5, 0x21, 0x00


	//----- nvinfo : EIATTR_KPARAM_INFO
	.align		4
.L_13:
        /*0038*/ 	.byte	0x04, 0x17
        /*003a*/ 	.short	(.L_15 - .L_14)
.L_14:
        /*003c*/ 	.word	0x00000000
        /*0040*/ 	.short	0x0000
        /*0042*/ 	.short	0x0000
        /*0044*/ 	.byte	0x00, 0xf5, 0x21, 0x00


	//----- nvinfo : EIATTR_SPARSE_MMA_MASK
	.align		4
.L_15:
        /*0048*/ 	.byte	0x03, 0x50
        /*004a*/ 	.short	0x0000


	//----- nvinfo : EIATTR_MAXREG_COUNT
	.align		4
        /*004c*/ 	.byte	0x03, 0x1b
        /*004e*/ 	.short	0x00ff


	//----- nvinfo : EIATTR_NUM_BARRIERS
	.align		4
        /*0050*/ 	.byte	0x02, 0x4c
        /*0052*/ 	.byte	0x01
	.zero		1


	//----- nvinfo : EIATTR_MERCURY_ISA_VERSION
	.align		4
        /*0054*/ 	.byte	0x03, 0x5f
        /*0056*/ 	.short	0x0101


	//----- nvinfo : EIATTR_VRC_CTA_INIT_COUNT
	.align		4
        /*0058*/ 	.byte	0x02, 0x4a
	.zero		1
	.zero		1


	//----- nvinfo : EIATTR_EXIT_INSTR_OFFSETS
	.align		4
        /*005c*/ 	.byte	0x04, 0x1c
        /*005e*/ 	.short	(.L_17 - .L_16)


	//   ....[0]....
.L_16:
        /*0060*/ 	.word	0x00000d70


	//----- nvinfo : EIATTR_CRS_STACK_SIZE
	.align		4
.L_17:
        /*0064*/ 	.byte	0x04, 0x1e
        /*0066*/ 	.short	(.L_19 - .L_18)
.L_18:
        /*0068*/ 	.word	0x00000000


	//----- nvinfo : EIATTR_CBANK_PARAM_SIZE
	.align		4
.L_19:
        /*006c*/ 	.byte	0x03, 0x19
        /*006e*/ 	.short	0x0020


	//----- nvinfo : EIATTR_PARAM_CBANK
	.align		4
        /*0070*/ 	.byte	0x04, 0x0a
        /*0072*/ 	.short	(.L_21 - .L_20)
	.align		4
.L_20:
        /*0074*/ 	.word	index@(.nv.constant0.my_kernel_kernel0)
        /*0078*/ 	.short	0x0380
        /*007a*/ 	.short	0x0020


	//----- nvinfo : EIATTR_SW_WAR
	.align		4
.L_21:
        /*007c*/ 	.byte	0x04, 0x36
        /*007e*/ 	.short	(.L_23 - .L_22)
.L_22:
        /*0080*/ 	.word	0x00000008
.L_23:


//--------------------- .nv.callgraph             --------------------------
	.section	.nv.callgraph,"",@"SHT_CUDA_CALLGRAPH"
	.align	4
	.sectionentsize	8
	.align		4
        /*0000*/ 	.word	0x00000000
	.align		4
        /*0004*/ 	.word	0xffffffff
	.align		4
        /*0008*/ 	.word	0x00000000
	.align		4
        /*000c*/ 	.word	0xfffffffe
	.align		4
        /*0010*/ 	.word	0x00000000
	.align		4
        /*0014*/ 	.word	0xfffffffd
	.align		4
        /*0018*/ 	.word	0x00000000
	.align		4
        /*001c*/ 	.word	0xfffffffc


//--------------------- .text.my_kernel_kernel0   --------------------------
	.section	.text.my_kernel_kernel0,"ax",@progbits
	.align	128
        .global         my_kernel_kernel0
        .type           my_kernel_kernel0,@function
        .size           my_kernel_kernel0,(.L_x_11 - my_kernel_kernel0)
        .other          my_kernel_kernel0,@"STO_CUDA_ENTRY STV_DEFAULT"
my_kernel_kernel0:
.text.my_kernel_kernel0:
[----:B------:R-:W-:Y:S01]  /*0000*/  LDC R1, c[0x0][0x37c] ;  /* 0x0000df00ff017b82 */ /* 0x000fe20000000800 */
[----:B------:R-:W0:Y:S07]  /*0010*/  S2R R5, SR_CTAID.X ;  /* 0x0000000000057919 */ /* 0x000e2e0000002500 */
[----:B------:R-:W1:Y:S01]  /*0020*/  LDC.64 R6, c[0x0][0x388] ;  /* 0x0000e200ff067b82 */ /* 0x000e620000000a00 */
[----:B------:R-:W-:Y:S01]  /*0030*/  UMOV UR4, 0x400 ;  /* 0x0000040000047882 */ /* 0x000fe20000000000 */
[----:B------:R-:W-:Y:S01]  /*0040*/  CS2R R30, SRZ ;  /* 0x00000000001e7805 */ /* 0x000fe2000001ff00 */
[----:B------:R-:W2:Y:S01]  /*0050*/  S2R R4, SR_TID.X ;  /* 0x0000000000047919 */ /* 0x000ea20000002100 */
[----:B------:R-:W-:Y:S01]  /*0060*/  UIADD3 UR5, UPT, UPT, UR4, 0x100, URZ ;  /* 0x0000010004057890 */ /* 0x000fe2000fffe0ff */
[----:B------:R-:W-:-:S02]  /*0070*/  CS2R R28, SRZ ;  /* 0x00000000001c7805 */ /* 0x000fc4000001ff00 */
[----:B------:R-:W-:Y:S02]  /*0080*/  CS2R R26, SRZ ;  /* 0x00000000001a7805 */ /* 0x000fe4000001ff00 */
[----:B------:R-:W-:Y:S01]  /*0090*/  CS2R R18, SRZ ;  /* 0x0000000000127805 */ /* 0x000fe2000001ff00 */
[----:B------:R-:W3:Y:S01]  /*00a0*/  LDC.64 R2, c[0x0][0x380] ;  /* 0x0000e000ff027b82 */ /* 0x000ee20000000a00 */
[----:B------:R-:W-:Y:S02]  /*00b0*/  CS2R R22, SRZ ;  /* 0x0000000000167805 */ /* 0x000fe4000001ff00 */
[----:B------:R-:W-:Y:S02]  /*00c0*/  CS2R R20, SRZ ;  /* 0x0000000000147805 */ /* 0x000fe4000001ff00 */
[----:B------:R-:W-:Y:S02]  /*00d0*/  CS2R R24, SRZ ;  /* 0x0000000000187805 */ /* 0x000fe4000001ff00 */
[----:B------:R-:W-:Y:S01]  /*00e0*/  CS2R R16, SRZ ;  /* 0x0000000000107805 */ /* 0x000fe2000001ff00 */
[----:B------:R-:W4:Y:S01]  /*00f0*/  LDCU.64 UR8, c[0x0][0x358] ;  /* 0x00006b00ff0877ac */ /* 0x000f220008000a00 */
[----:B------:R-:W5:Y:S01]  /*0100*/  S2UR UR6, SR_CgaCtaId ;  /* 0x00000000000679c3 */ /* 0x000f620000008800 */
[----:B0-----:R-:W-:-:S02]  /*0110*/  SHF.R.U32.HI R0, RZ, 0x3, R5 ;  /* 0x00000003ff007819 */ /* 0x001fc40000011605 */
[----:B--2---:R-:W-:Y:S01]  /*0120*/  SHF.R.U32.HI R9, RZ, 0x2, R4 ;  /* 0x00000002ff097819 */ /* 0x004fe20000011604 */
[----:B-1----:R-:W-:Y:S01]  /*0130*/  IMAD.WIDE.U32 R6, R4, 0x4, R6 ;  /* 0x0000000404067825 */ /* 0x002fe200078e0006 */
[----:B------:R-:W-:Y:S02]  /*0140*/  SHF.R.U32.HI R8, RZ, 0x3, R4 ;  /* 0x00000003ff087819 */ /* 0x000fe40000011604 */
[----:B------:R-:W-:Y:S01]  /*0150*/  LEA R9, R0, R9, 0x4 ;  /* 0x0000000900097211 */ /* 0x000fe200078e20ff */
[----:B-----5:R-:W-:Y:S01]  /*0160*/  ULEA UR4, UR6, UR4, 0x18 ;  /* 0x0000000406047291 */ /* 0x020fe2000f8ec0ff */
[----:B------:R-:W-:Y:S01]  /*0170*/  LOP3.LUT R0, R5, 0x7, RZ, 0xc0, !PT ;  /* 0x0000000705007812 */ /* 0x000fe200078ec0ff */
[----:B------:R-:W-:Y:S01]  /*0180*/  ULEA UR5, UR6, UR5, 0x18 ;  /* 0x0000000506057291 */ /* 0x000fe2000f8ec0ff */
[----:B------:R-:W-:Y:S02]  /*0190*/  LOP3.LUT R8, R8, 0x78, RZ, 0xc0, !PT ;  /* 0x0000007808087812 */ /* 0x000fe400078ec0ff */
[----:B------:R-:W-:Y:S01]  /*01a0*/  IADD3 R34, P1, PT, R6, 0x200, RZ ;  /* 0x0000020006227810 */ /* 0x000fe20007f3e0ff */
[----:B------:R-:W-:Y:S01]  /*01b0*/  IMAD R9, R9, 0x8, R0 ;  /* 0x0000000809097824 */ /* 0x000fe200078e0200 */
[C---:B------:R-:W-:Y:S01]  /*01c0*/  LOP3.LUT R0, R4.reuse, 0x3, RZ, 0xc0, !PT ;  /* 0x0000000304007812 */ /* 0x040fe200078ec0ff */
[----:B------:R-:W-:Y:S01]  /*01d0*/  IMAD.SHL.U32 R6, R4, 0x20, RZ ;  /* 0x0000002004067824 */ /* 0x000fe200078e00ff */
[----:B------:R-:W-:-:S02]  /*01e0*/  IADD3.X R35, PT, PT, RZ, R7, RZ, P1, !PT ;  /* 0x00000007ff237210 */ /* 0x000fc40000ffe4ff */
[----:B------:R-:W-:Y:S02]  /*01f0*/  LEA R0, R9, R0, 0x2 ;  /* 0x0000000009007211 */ /* 0x000fe400078e10ff */
[----:B------:R-:W-:Y:S02]  /*0200*/  SHF.R.U32.HI R9, RZ, 0x4, R4 ;  /* 0x00000004ff097819 */ /* 0x000fe40000011604 */
[----:B------:R-:W-:Y:S01]  /*0210*/  LOP3.LUT R6, R6, 0x1e0, RZ, 0xc0, !PT ;  /* 0x000001e006067812 */ /* 0x000fe200078ec0ff */
[----:B------:R-:W-:Y:S01]  /*0220*/  IMAD R0, R0, 0xc0, RZ ;  /* 0x000000c000007824 */ /* 0x000fe200078e02ff */
[----:B------:R-:W-:-:S03]  /*0230*/  LOP3.LUT R8, R8, 0x3, R9, 0xf8, !PT ;  /* 0x0000000308087812 */ /* 0x000fc600078ef809 */
[----:B---3--:R-:W-:Y:S01]  /*0240*/  IMAD.WIDE.U32 R2, R0, 0x4, R2 ;  /* 0x0000000400027825 */ /* 0x008fe200078e0002 */
[----:B------:R-:W-:Y:S01]  /*0250*/  LEA R7, R8, UR4, 0x2 ;  /* 0x0000000408077c11 */ /* 0x000fe2000f8e10ff */
[----:B------:R-:W-:Y:S01]  /*0260*/  UMOV UR4, URZ ;  /* 0x000000ff00047c82 */ /* 0x000fe20008000000 */
[----:B------:R-:W-:-:S05]  /*0270*/  IADD3 R2, P0, PT, R2, 0x4, RZ ;  /* 0x0000000402027810 */ /* 0x000fca0007f1e0ff */
[----:B----4-:R-:W-:-:S08]  /*0280*/  IMAD.X R3, RZ, RZ, R3, P0 ;  /* 0x000000ffff037224 */ /* 0x010fd000000e0603 */
.L_x_9:
[----:B------:R-:W-:Y:S01]  /*0290*/  BAR.SYNC.DEFER_BLOCKING 0x0 ;  /* 0x0000000000007b1d */ /* 0x000fe20000010000 */
[----:B------:R-:W-:-:S13]  /*02a0*/  ISETP.GT.U32.AND P0, PT, R4, 0x3f, PT ;  /* 0x0000003f0400780c */ /* 0x000fda0003f04070 */
[----:B------:R-:W0:Y:S02]  /*02b0*/  @!P0 LDC.64 R8, c[0x0][0x380] ;  /* 0x0000e000ff088b82 */ /* 0x000e240000000a00 */
[----:B0-----:R-:W-:-:S06]  /*02c0*/  @!P0 IMAD.WIDE.U32 R8, R0, 0x4, R8 ;  /* 0x0000000400088825 */ /* 0x001fcc00078e0008 */
[----:B------:R-:W2:Y:S01]  /*02d0*/  @!P0 LDG.E.CONSTANT R8, desc[UR8][R8.64] ;  /* 0x0000000808088981 */ /* 0x000ea2000c1e9900 */
[----:B------:R-:W-:Y:S01]  /*02e0*/  @!P0 MOV R10, 0x400 ;  /* 0x00000400000a8802 */ /* 0x000fe20000000f00 */
[----:B------:R-:W-:Y:S04]  /*02f0*/  BSSY.RECONVERGENT B1, `(.L_x_0) ;  /* 0x0000012000017945 */ /* 0x000fe80003800200 */
[----:B------:R-:W-:Y:S01]  /*0300*/  BSSY.RELIABLE B0, `(.L_x_1) ;  /* 0x0000009000007945 */ /* 0x000fe20003800100 */
[----:B------:R-:W0:Y:S02]  /*0310*/  @!P0 S2R R11, SR_CgaCtaId ;  /* 0x00000000000b8919 */ /* 0x000e240000008800 */
[----:B0-----:R-:W-:-:S04]  /*0320*/  @!P0 LEA R11, R11, R10, 0x18 ;  /* 0x0000000a0b0b8211 */ /* 0x001fc800078ec0ff */
[----:B------:R-:W-:-:S05]  /*0330*/  @!P0 LEA R11, R4, R11, 0x2 ;  /* 0x0000000b040b8211 */ /* 0x000fca00078e10ff */
[----:B--2---:R0:W-:Y:S01]  /*0340*/  @!P0 STS [R11], R8 ;  /* 0x000000080b008388 */ /* 0x0041e20000000800 */
[----:B------:R-:W-:Y:S05]  /*0350*/  @!P0 BRA `(.L_x_2) ;  /* 0x00000000000c8947 */ /* 0x000fea0003800000 */
[----:B------:R-:W-:-:S13]  /*0360*/  ISETP.GT.U32.AND P0, PT, R4, 0x7f, PT ;  /* 0x0000007f0400780c */ /* 0x000fda0003f04070 */
[----:B------:R-:W-:Y:S05]  /*0370*/  @P0 BREAK.RELIABLE B0 ;  /* 0x0000000000000942 */ /* 0x000fea0003800100 */
[----:B------:R-:W-:Y:S05]  /*0380*/  @P0 BRA `(.L_x_3) ;  /* 0x0000000000200947 */ /* 0x000fea0003800000 */
.L_x_2:
[----:B------:R-:W-:Y:S05]  /*0390*/  BSYNC.RELIABLE B0 ;  /* 0x0000000000007941 */ /* 0x000fea0003800100 */
.L_x_1:
[----:B0-----:R-:W2:Y:S01]  /*03a0*/  LDG.E.CONSTANT R8, desc[UR8][R34.64+-0x200] ;  /* 0xfffe000822087981 */ /* 0x001ea2000c1e9900 */
[----:B------:R-:W0:Y:S01]  /*03b0*/  S2UR UR7, SR_CgaCtaId ;  /* 0x00000000000779c3 */ /* 0x000e220000008800 */
[----:B------:R-:W-:Y:S02]  /*03c0*/  UMOV UR6, 0x400 ;  /* 0x0000040000067882 */ /* 0x000fe40000000000 */
[----:B------:R-:W-:-:S04]  /*03d0*/  UIADD3 UR6, UPT, UPT, UR6, 0x100, URZ ;  /* 0x0000010006067890 */ /* 0x000fc8000fffe0ff */
[----:B0-----:R-:W-:-:S06]  /*03e0*/  ULEA UR6, UR7, UR6, 0x18 ;  /* 0x0000000607067291 */ /* 0x001fcc000f8ec0ff */
[----:B------:R-:W-:-:S05]  /*03f0*/  LEA R9, R4, UR6, 0x2 ;  /* 0x0000000604097c11 */ /* 0x000fca000f8e10ff */
[----:B--2---:R1:W-:Y:S02]  /*0400*/  STS [R9], R8 ;  /* 0x0000000809007388 */ /* 0x0043e40000000800 */
.L_x_3:
[----:B------:R-:W-:Y:S05]  /*0410*/  BSYNC.RECONVERGENT B1 ;  /* 0x0000000000017941 */ /* 0x000fea0003800200 */
.L_x_0:
[----:B------:R-:W-:Y:S05]  /*0420*/  WARPSYNC.ALL ;  /* 0x0000000000007948 */ /* 0x000fea0003800000 */
[----:B------:R-:W-:Y:S01]  /*0430*/  BAR.SYNC.DEFER_BLOCKING 0x0 ;  /* 0x0000000000007b1d */ /* 0x000fe20000010000 */
[----:B------:R-:W-:-:S05]  /*0440*/  ISETP.GE.U32.AND P0, PT, R4, 0x40, PT ;  /* 0x000000400400780c */ /* 0x000fca0003f06070 */
[----:B------:R-:W-:Y:S04]  /*0450*/  BSSY.RECONVERGENT B1, `(.L_x_4) ;  /* 0x000002a000017945 */ /* 0x000fe80003800200 */
[----:B------:R-:W-:Y:S01]  /*0460*/  BSSY.RELIABLE B2, `(.L_x_5) ;  /* 0x0000021000027945 */ /* 0x000fe20003800100 */
[----:B------:R-:W-:Y:S04]  /*0470*/  LDS R32, [R7] ;  /* 0x0000000007207984 */ /* 0x000fe80000000800 */
[----:B01----:R-:W0:Y:S04]  /*0480*/  LDS.128 R8, [R6+UR5] ;  /* 0x0000000506087984 */ /* 0x003e280008000c00 */
[----:B------:R-:W1:Y:S04]  /*0490*/  LDS R33, [R7+0x10] ;  /* 0x0000100007217984 */ /* 0x000e680000000800 */
[----:B------:R-:W2:Y:S01]  /*04a0*/  LDS.128 R12, [R6+UR5+0x10] ;  /* 0x00001005060c7984 */ /* 0x000ea20008000c00 */
[C---:B0-----:R-:W-:Y:S01]  /*04b0*/  FFMA R25, R32.reuse, R8, R25 ;  /* 0x0000000820197223 */ /* 0x041fe20000000019 */
[C---:B------:R-:W-:Y:S01]  /*04c0*/  FFMA R16, R32.reuse, R9, R16 ;  /* 0x0000000920107223 */ /* 0x040fe20000000010 */
[CC--:B------:R-:W-:Y:S01]  /*04d0*/  FFMA R17, R32.reuse, R10.reuse, R17 ;  /* 0x0000000a20117223 */ /* 0x0c0fe20000000011 */
[----:B------:R-:W-:Y:S01]  /*04e0*/  FFMA R20, R32, R11, R20 ;  /* 0x0000000b20147223 */ /* 0x000fe20000000014 */
[----:B-1----:R-:W-:Y:S01]  /*04f0*/  FFMA R27, R8, R33, R27 ;  /* 0x00000021081b7223 */ /* 0x002fe2000000001b */
[C---:B------:R-:W-:Y:S01]  /*0500*/  FFMA R18, R33.reuse, R9, R18 ;  /* 0x0000000921127223 */ /* 0x040fe20000000012 */
[C---:B------:R-:W-:Y:S01]  /*0510*/  FFMA R19, R33.reuse, R10, R19 ;  /* 0x0000000a21137223 */ /* 0x040fe20000000013 */
[C---:B------:R-:W-:Y:S01]  /*0520*/  FFMA R26, R33.reuse, R11, R26 ;  /* 0x0000000b211a7223 */ /* 0x040fe2000000001a */
[C---:B--2---:R-:W-:Y:S01]  /*0530*/  FFMA R23, R32.reuse, R12, R23 ;  /* 0x0000000c20177223 */ /* 0x044fe20000000017 */
[C---:B------:R-:W-:Y:S01]  /*0540*/  FFMA R24, R32.reuse, R13, R24 ;  /* 0x0000000d20187223 */ /* 0x040fe20000000018 */
[CC--:B------:R-:W-:Y:S01]  /*0550*/  FFMA R21, R32.reuse, R14.reuse, R21 ;  /* 0x0000000e20157223 */ /* 0x0c0fe20000000015 */
[----:B------:R-:W-:Y:S01]  /*0560*/  FFMA R22, R32, R15, R22 ;  /* 0x0000000f20167223 */ /* 0x000fe20000000016 */
[----:B------:R-:W-:Y:S01]  /*0570*/  FFMA R29, R12, R33, R29 ;  /* 0x000000210c1d7223 */ /* 0x000fe2000000001d */
[C---:B------:R-:W-:Y:S01]  /*0580*/  FFMA R28, R33.reuse, R13, R28 ;  /* 0x0000000d211c7223 */ /* 0x040fe2000000001c */
[C---:B------:R-:W-:Y:S01]  /*0590*/  FFMA R31, R33.reuse, R14, R31 ;  /* 0x0000000e211f7223 */ /* 0x040fe2000000001f */
[----:B------:R-:W-:Y:S01]  /*05a0*/  FFMA R30, R33, R15, R30 ;  /* 0x0000000f211e7223 */ /* 0x000fe2000000001e */
[----:B------:R-:W-:Y:S06]  /*05b0*/  BAR.SYNC.DEFER_BLOCKING 0x0 ;  /* 0x0000000000007b1d */ /* 0x000fec0000010000 */
[----:B------:R-:W-:Y:S05]  /*05c0*/  @!P0 BRA `(.L_x_6) ;  /* 0x0000000000108947 */ /* 0x000fea0003800000 */
[----:B------:R-:W-:-:S13]  /*05d0*/  ISETP.GE.U32.AND P0, PT, R4, 0x80, PT ;  /* 0x000000800400780c */ /* 0x000fda0003f06070 */
[----:B------:R-:W-:Y:S05]  /*05e0*/  @P0 BREAK.RELIABLE B2 ;  /* 0x0000000000020942 */ /* 0x000fea0003800100 */
[----:B------:R-:W-:Y:S05]  /*05f0*/  @!P0 BRA `(.L_x_7) ;  /* 0x00000000001c8947 */ /* 0x000fea0003800000 */
[----:B------:R-:W-:Y:S05]  /*0600*/  BRA `(.L_x_8) ;  /* 0x0000000000387947 */ /* 0x000fea0003800000 */
.L_x_6:
[----:B------:R-:W2:Y:S01]  /*0610*/  LDG.E.CONSTANT R8, desc[UR8][R2.64] ;  /* 0x0000000802087981 */ /* 0x000ea2000c1e9900 */
[----:B------:R-:W0:Y:S01]  /*0620*/  S2UR UR7, SR_CgaCtaId ;  /* 0x00000000000779c3 */ /* 0x000e220000008800 */
[----:B------:R-:W-:Y:S02]  /*0630*/  UMOV UR6, 0x400 ;  /* 0x0000040000067882 */ /* 0x000fe40000000000 */
[----:B0-----:R-:W-:-:S06]  /*0640*/  ULEA UR6, UR7, UR6, 0x18 ;  /* 0x0000000607067291 */ /* 0x001fcc000f8ec0ff */
[----:B------:R-:W-:-:S05]  /*0650*/  LEA R9, R4, UR6, 0x2 ;  /* 0x0000000604097c11 */ /* 0x000fca000f8e10ff */
[----:B--2---:R0:W-:Y:S02]  /*0660*/  STS [R9], R8 ;  /* 0x0000000809007388 */ /* 0x0041e40000000800 */
.L_x_7:
[----:B------:R-:W-:Y:S05]  /*0670*/  BSYNC.RELIABLE B2 ;  /* 0x0000000000027941 */ /* 0x000fea0003800100 */
.L_x_5:
[----:B0-----:R-:W2:Y:S01]  /*0680*/  LDG.E.CONSTANT R8, desc[UR8][R34.64] ;  /* 0x0000000822087981 */ /* 0x001ea2000c1e9900 */
[----:B------:R-:W0:Y:S01]  /*0690*/  S2UR UR7, SR_CgaCtaId ;  /* 0x00000000000779c3 */ /* 0x000e220000008800 */
[----:B------:R-:W-:Y:S02]  /*06a0*/  UMOV UR6, 0x400 ;  /* 0x0000040000067882 */ /* 0x000fe40000000000 */
[----:B------:R-:W-:-:S04]  /*06b0*/  UIADD3 UR6, UPT, UPT, UR6, 0x100, URZ ;  /* 0x0000010006067890 */ /* 0x000fc8000fffe0ff */
[----:B0-----:R-:W-:-:S06]  /*06c0*/  ULEA UR6, UR7, UR6, 0x18 ;  /* 0x0000000607067291 */ /* 0x001fcc000f8ec0ff */
[----:B------:R-:W-:-:S05]  /*06d0*/  LEA R9, R4, UR6, 0x2 ;  /* 0x0000000604097c11 */ /* 0x000fca000f8e10ff */
[----:B--2---:R0:W-:Y:S02]  /*06e0*/  STS [R9], R8 ;  /* 0x0000000809007388 */ /* 0x0041e40000000800 */
.L_x_8:
[----:B------:R-:W-:Y:S05]  /*06f0*/  BSYNC.RECONVERGENT B1 ;  /* 0x0000000000017941 */ /* 0x000fea0003800200 */
.L_x_4:
[----:B------:R-:W-:Y:S05]  /*0700*/  WARPSYNC.ALL ;  /* 0x0000000000007948 */ /* 0x000fea0003800000 */
[----:B------:R-:W-:Y:S01]  /*0710*/  BAR.SYNC.DEFER_BLOCKING 0x0 ;  /* 0x0000000000007b1d */ /* 0x000fe20000010000 */
[----:B------:R-:W-:Y:S01]  /*0720*/  UIADD3 UR4, UPT, UPT, UR4, 0x2, URZ ;  /* 0x0000000204047890 */ /* 0x000fe2000fffe0ff */
[----:B------:R-:W-:Y:S02]  /*0730*/  IADD3 R34, P0, PT, R34, 0x400, RZ ;  /* 0x0000040022227810 */ /* 0x000fe40007f1e0ff */
[----:B------:R-:W-:Y:S01]  /*0740*/  IADD3 R0, PT, PT, R0, 0x2, RZ ;  /* 0x0000000200007810 */ /* 0x000fe20007ffe0ff */
[----:B------:R-:W-:-:S02]  /*0750*/  UISETP.NE.AND UP0, UPT, UR4, 0xc0, UPT ;  /* 0x000000c00400788c */ /* 0x000fc4000bf05270 */
[----:B------:R-:W-:Y:S01]  /*0760*/  IMAD.X R35, RZ, RZ, R35, P0 ;  /* 0x000000ffff237224 */ /* 0x000fe200000e0623 */
[----:B------:R-:W-:-:S05]  /*0770*/  IADD3 R2, P0, PT, R2, 0x8, RZ ;  /* 0x0000000802027810 */ /* 0x000fca0007f1e0ff */
[----:B------:R-:W-:Y:S01]  /*0780*/  IMAD.X R3, RZ, RZ, R3, P0 ;  /* 0x000000ffff037224 */ /* 0x000fe200000e0603 */
[----:B------:R-:W-:Y:S04]  /*0790*/  LDS R32, [R7] ;  /* 0x0000000007207984 */ /* 0x000fe80000000800 */
[----:B0-----:R-:W0:Y:S04]  /*07a0*/  LDS.128 R8, [R6+UR5] ;  /* 0x0000000506087984 */ /* 0x001e280008000c00 */
        /* <DEDUP_REMOVED lines=18> */
[----:B------:R-:W-:Y:S06]  /*08d0*/  BRA.U UP0, `(.L_x_9) ;  /* 0xfffffff9006c7547 */ /* 0x000fec000b83ffff */
[----:B------:R-:W0:Y:S01]  /*08e0*/  S2R R0, SR_TID.X ;  /* 0x0000000000007919 */ /* 0x000e220000002100 */
[----:B------:R-:W1:Y:S01]  /*08f0*/  LDC.64 R2, c[0x0][0x398] ;  /* 0x0000e600ff027b82 */ /* 0x000e620000000a00 */
[----:B0-----:R-:W-:-:S04]  /*0900*/  SHF.L.U32 R0, R0, 0x3, RZ ;  /* 0x0000000300007819 */ /* 0x001fc800000006ff */
[----:B------:R-:W-:-:S05]  /*0910*/  LOP3.LUT R7, R0, 0x78, RZ, 0xc0, !PT ;  /* 0x0000007800077812 */ /* 0x000fca00078ec0ff */
[----:B-1----:R-:W-:Y:S02]  /*0920*/  IMAD.WIDE.U32 R6, R7, 0x4, R2 ;  /* 0x0000000407067825 */ /* 0x002fe400078e0002 */
[----:B------:R-:W0:Y:S03]  /*0930*/  LDC.64 R2, c[0x0][0x390] ;  /* 0x0000e400ff027b82 */ /* 0x000e260000000a00 */
[----:B------:R-:W2:Y:S04]  /*0940*/  LDG.E.CONSTANT R12, desc[UR8][R6.64] ;  /* 0x00000008060c7981 */ /* 0x000ea8000c1e9900 */
[----:B------:R-:W3:Y:S04]  /*0950*/  LDG.E.CONSTANT R11, desc[UR8][R6.64+0xc] ;  /* 0x00000c08060b7981 */ /* 0x000ee8000c1e9900 */
[----:B------:R-:W4:Y:S04]  /*0960*/  LDG.E.CONSTANT R13, desc[UR8][R6.64+0x4] ;  /* 0x00000408060d7981 */ /* 0x000f28000c1e9900 */
[----:B------:R-:W5:Y:S04]  /*0970*/  LDG.E.CONSTANT R10, desc[UR8][R6.64+0x8] ;  /* 0x00000808060a7981 */ /* 0x000f68000c1e9900 */
[----:B------:R-:W5:Y:S04]  /*0980*/  LDG.E.CONSTANT R8, desc[UR8][R6.64+0x10] ;  /* 0x0000100806087981 */ /* 0x000f68000c1e9900 */
[----:B------:R-:W5:Y:S04]  /*0990*/  LDG.E.CONSTANT R9, desc[UR8][R6.64+0x14] ;  /* 0x0000140806097981 */ /* 0x000f68000c1e9900 */
[----:B------:R-:W5:Y:S04]  /*09a0*/  LDG.E.CONSTANT R0, desc[UR8][R6.64+0x18] ;  /* 0x0000180806007981 */ /* 0x000f68000c1e9900 */
[----:B------:R1:W5:Y:S01]  /*09b0*/  LDG.E.CONSTANT R15, desc[UR8][R6.64+0x1c] ;  /* 0x00001c08060f7981 */ /* 0x000362000c1e9900 */
[----:B------:R-:W-:Y:S01]  /*09c0*/  IMAD.SHL.U32 R14, R5, 0x2000, RZ ;  /* 0x00002000050e7824 */ /* 0x000fe200078e00ff */
[C---:B------:R-:W-:Y:S01]  /*09d0*/  SHF.L.U32 R32, R4.reuse, 0x7, RZ ;  /* 0x0000000704207819 */ /* 0x040fe200000006ff */
[----:B------:R-:W-:-:S03]  /*09e0*/  IMAD.SHL.U32 R4, R4, 0x8, RZ ;  /* 0x0000000804047824 */ /* 0x000fc600078e00ff */
[----:B------:R-:W-:Y:S02]  /*09f0*/  LOP3.LUT R14, R14, 0x7fff0000, RZ, 0xc0, !PT ;  /* 0x7fff00000e0e7812 */ /* 0x000fe400078ec0ff */
[----:B------:R-:W-:Y:S02]  /*0a00*/  LOP3.LUT R33, R32, 0x1e000, RZ, 0xc0, !PT ;  /* 0x0001e00020217812 */ /* 0x000fe400078ec0ff */
[----:B------:R-:W-:Y:S02]  /*0a10*/  LOP3.LUT R5, R5, 0x7, RZ, 0xc0, !PT ;  /* 0x0000000705057812 */ /* 0x000fe400078ec0ff */
[----:B------:R-:W-:Y:S02]  /*0a20*/  IADD3 R14, PT, PT, R14, R33, RZ ;  /* 0x000000210e0e7210 */ /* 0x000fe40007ffe0ff */
[----:B------:R-:W-:Y:S02]  /*0a30*/  LOP3.LUT R4, R4, 0x1f8, RZ, 0xc0, !PT ;  /* 0x000001f804047812 */ /* 0x000fe400078ec0ff */
[----:B------:R-:W-:-:S04]  /*0a40*/  LEA R5, R5, R14, 0x9 ;  /* 0x0000000e05057211 */ /* 0x000fc800078e48ff */
[----:B------:R-:W-:-:S05]  /*0a50*/  IADD3 R5, PT, PT, R4, R5, RZ ;  /* 0x0000000504057210 */ /* 0x000fca0007ffe0ff */
[----:B0-----:R-:W-:-:S04]  /*0a60*/  IMAD.WIDE.U32 R2, R5, 0x4, R2 ;  /* 0x0000000405027825 */ /* 0x001fc800078e0002 */
[--C-:B--2---:R-:W-:Y:S01]  /*0a70*/  FADD R25, R25, R12.reuse ;  /* 0x0000000c19197221 */ /* 0x104fe20000000000 */
[----:B------:R-:W-:Y:S01]  /*0a80*/  FADD R12, R27, R12 ;  /* 0x0000000c1b0c7221 */ /* 0x000fe20000000000 */
[--C-:B---3--:R-:W-:Y:S01]  /*0a90*/  FADD R20, R20, R11.reuse ;  /* 0x0000000b14147221 */ /* 0x108fe20000000000 */
[----:B------:R-:W-:Y:S01]  /*0aa0*/  FADD R11, R26, R11 ;  /* 0x0000000b1a0b7221 */ /* 0x000fe20000000000 */
[--C-:B----4-:R-:W-:Y:S01]  /*0ab0*/  FADD R16, R16, R13.reuse ;  /* 0x0000000d10107221 */ /* 0x110fe20000000000 */
[----:B------:R-:W-:Y:S01]  /*0ac0*/  FADD R18, R18, R13 ;  /* 0x0000000d12127221 */ /* 0x000fe20000000000 */
[----:B------:R-:W-:Y:S01]  /*0ad0*/  FMNMX R13, RZ, R12, !PT ;  /* 0x0000000cff0d7209 */ /* 0x000fe20007800000 */
[--C-:B-----5:R-:W-:Y:S02]  /*0ae0*/  FADD R17, R17, R10.reuse ;  /* 0x0000000a11117221 */ /* 0x120fe40000000000 */
[----:B------:R-:W-:Y:S01]  /*0af0*/  FMNMX R5, RZ, R16, !PT ;  /* 0x00000010ff057209 */ /* 0x000fe20007800000 */
[----:B------:R-:W-:Y:S01]  /*0b00*/  FADD R10, R19, R10 ;  /* 0x0000000a130a7221 */ /* 0x000fe20000000000 */
[----:B-1----:R-:W-:Y:S01]  /*0b10*/  FMNMX R7, RZ, R20, !PT ;  /* 0x00000014ff077209 */ /* 0x002fe20007800000 */
[--C-:B------:R-:W-:Y:S01]  /*0b20*/  FADD R23, R23, R8.reuse ;  /* 0x0000000817177221 */ /* 0x100fe20000000000 */
[----:B------:R-:W-:Y:S01]  /*0b30*/  FMNMX R11, RZ, R11, !PT ;  /* 0x0000000bff0b7209 */ /* 0x000fe20007800000 */
[----:B------:R-:W-:Y:S01]  /*0b40*/  FADD R8, R29, R8 ;  /* 0x000000081d087221 */ /* 0x000fe20000000000 */
[--C-:B------:R-:W-:Y:S01]  /*0b50*/  FADD R24, R24, R9.reuse ;  /* 0x0000000918187221 */ /* 0x100fe20000000000 */
[----:B------:R-:W-:Y:S01]  /*0b60*/  FADD R9, R28, R9 ;  /* 0x000000091c097221 */ /* 0x000fe20000000000 */
[--C-:B------:R-:W-:Y:S01]  /*0b70*/  FADD R21, R21, R0.reuse ;  /* 0x0000000015157221 */ /* 0x100fe20000000000 */
[----:B------:R-:W-:Y:S01]  /*0b80*/  FADD R0, R31, R0 ;  /* 0x000000001f007221 */ /* 0x000fe20000000000 */
[--C-:B------:R-:W-:Y:S01]  /*0b90*/  FADD R22, R22, R15.reuse ;  /* 0x0000000f16167221 */ /* 0x100fe20000000000 */
[----:B------:R-:W-:Y:S01]  /*0ba0*/  FADD R15, R30, R15 ;  /* 0x0000000f1e0f7221 */ /* 0x000fe20000000000 */
[----:B------:R0:W-:Y:S01]  /*0bb0*/  STG.E desc[UR8][R2.64+0x4000], R13 ;  /* 0x0040000d02007986 */ /* 0x0001e2000c101908 */
[----:B------:R-:W-:-:S02]  /*0bc0*/  FMNMX R25, RZ, R25, !PT ;  /* 0x00000019ff197209 */ /* 0x000fc40007800000 */
[----:B------:R-:W-:Y:S01]  /*0bd0*/  FMNMX R19, RZ, R18, !PT ;  /* 0x00000012ff137209 */ /* 0x000fe20007800000 */
[----:B------:R1:W-:Y:S01]  /*0be0*/  STG.E desc[UR8][R2.64+0x4], R5 ;  /* 0x0000040502007986 */ /* 0x0003e2000c101908 */
[----:B------:R-:W-:Y:S02]  /*0bf0*/  FMNMX R17, RZ, R17, !PT ;  /* 0x00000011ff117209 */ /* 0x000fe40007800000 */
[----:B------:R-:W-:Y:S01]  /*0c00*/  FMNMX R27, RZ, R10, !PT ;  /* 0x0000000aff1b7209 */ /* 0x000fe20007800000 */
[----:B------:R2:W-:Y:S01]  /*0c10*/  STG.E desc[UR8][R2.64+0xc], R7 ;  /* 0x00000c0702007986 */ /* 0x0005e2000c101908 */
[----:B------:R-:W-:Y:S02]  /*0c20*/  FMNMX R23, RZ, R23, !PT ;  /* 0x00000017ff177209 */ /* 0x000fe40007800000 */
[----:B------:R-:W-:Y:S01]  /*0c30*/  FMNMX R9, RZ, R9, !PT ;  /* 0x00000009ff097209 */ /* 0x000fe20007800000 */
[----:B------:R3:W-:Y:S01]  /*0c40*/  STG.E desc[UR8][R2.64+0x400c], R11 ;  /* 0x00400c0b02007986 */ /* 0x0007e2000c101908 */
[----:B0-----:R-:W-:-:S02]  /*0c50*/  FMNMX R13, RZ, R8, !PT ;  /* 0x00000008ff0d7209 */ /* 0x001fc40007800000 */
[----:B------:R-:W-:Y:S02]  /*0c60*/  FMNMX R21, RZ, R21, !PT ;  /* 0x00000015ff157209 */ /* 0x000fe40007800000 */
[----:B-1----:R-:W-:Y:S02]  /*0c70*/  FMNMX R5, RZ, R24, !PT ;  /* 0x00000018ff057209 */ /* 0x002fe40007800000 */
[----:B------:R-:W-:Y:S02]  /*0c80*/  FMNMX R15, RZ, R15, !PT ;  /* 0x0000000fff0f7209 */ /* 0x000fe40007800000 */
[----:B--2---:R-:W-:Y:S02]  /*0c90*/  FMNMX R7, RZ, R22, !PT ;  /* 0x00000016ff077209 */ /* 0x004fe40007800000 */
[----:B---3--:R-:W-:Y:S01]  /*0ca0*/  FMNMX R11, RZ, R0, !PT ;  /* 0x00000000ff0b7209 */ /* 0x008fe20007800000 */
[----:B------:R-:W-:Y:S04]  /*0cb0*/  STG.E desc[UR8][R2.64], R25 ;  /* 0x0000001902007986 */ /* 0x000fe8000c101908 */
        /* <DEDUP_REMOVED lines=10> */
[----:B------:R-:W-:Y:S01]  /*0d60*/  STG.E desc[UR8][R2.64+0x401c], R15 ;  /* 0x00401c0f02007986 */ /* 0x000fe2000c101908 */
[----:B------:R-:W-:Y:S05]  /*0d70*/  EXIT ;  /* 0x000000000000794d */ /* 0x000fea0003800000 */
.L_x_10:
[----:B------:R-:W-:-:S00]  /*0d80*/  BRA `(.L_x_10) ;  /* 0xfffffffc00fc7947 */ /* 0x000fc0000383ffff */
[----:B------:R-:W-:-:S00]  /*0d90*/  NOP ;  /* 0x0000000000007918 */ /* 0x000fc00000000000 */
        /* <DEDUP_REMOVED lines=14> */
.L_x_11:


//--------------------- .nv.shared.my_kernel_kernel0 --------------------------
	.section	.nv.shared.my_kernel_kernel0,"aw",@nobits
	.sectionflags	@""
	.align	4
.nv.shared.my_kernel_kernel0:
	.zero		1792


//--------------------- .nv.shared.reserved.0     --------------------------
	.section	.nv.shared.reserved.0,"aw",@nobits
	.weak		__nv_reservedSMEM_offset_0_alias
	.size		__nv_reservedSMEM_offset_0_alias, 0, 64
	.other		__nv_reservedSMEM_offset_0_alias,@"STO_CUDA_RESERVED_SHARED STV_DEFAULT"
__nv_reservedSMEM_offset_0_alias:
	.zero		0
	.zero		64


//--------------------- .nv.constant0.my_kernel_kernel0 --------------------------
	.section	.nv.constant0.my_kernel_kernel0,"a",@progbits
	.sectionflags	@""
	.align	4
.nv.constant0.my_kernel_kernel0:
	.zero		928


//--------------------- SYMBOLS --------------------------

	.type		.nv.reservedSmem.offset0,@object
	.size		.nv.reservedSmem.offset0,0x4
	.type		.nv.reservedSmem.cap,@object
	.size		.nv.reservedSmem.cap,0x4
